//
// Generated by NVIDIA NVVM Compiler
//
// Compiler Build ID: CL-36424714
// Cuda compilation tools, release 13.0, V13.0.88
// Based on NVVM 20.0.0
//

.version 9.0
.target sm_100
.address_size 64

	// .globl	_Z11countRangesiPiS_

.visible .entry _Z11countRangesiPiS_(
	.param .u32 _Z11countRangesiPiS__param_0,
	.param .u64 .ptr .align 1 _Z11countRangesiPiS__param_1,
	.param .u64 .ptr .align 1 _Z11countRangesiPiS__param_2
)
{
	.reg .pred 	%p<2>;
	.reg .b32 	%r<12>;
	.reg .b64 	%rd<9>;

	ld.param.u32 	%r2, [_Z11countRangesiPiS__param_0];
	ld.param.u64 	%rd1, [_Z11countRangesiPiS__param_1];
	ld.param.u64 	%rd2, [_Z11countRangesiPiS__param_2];
	mov.u32 	%r3, %ctaid.x;
	mov.u32 	%r4, %ntid.x;
	mov.u32 	%r5, %tid.x;
	mad.lo.s32 	%r1, %r3, %r4, %r5;
	setp.ge.s32 	%p1, %r1, %r2;
	@%p1 bra 	$L__BB0_2;
	cvta.to.global.u64 	%rd3, %rd1;
	cvta.to.global.u64 	%rd4, %rd2;
	mul.wide.s32 	%rd5, %r1, 4;
	add.s64 	%rd6, %rd3, %rd5;
	ld.global.u32 	%r6, [%rd6];
	mul.hi.s32 	%r7, %r6, 1374389535;
	shr.u32 	%r8, %r7, 31;
	shr.s32 	%r9, %r7, 5;
	add.s32 	%r10, %r9, %r8;
	mul.wide.s32 	%rd7, %r10, 4;
	add.s64 	%rd8, %rd4, %rd7;
	atom.global.add.u32 	%r11, [%rd8], 1;
$L__BB0_2:
	ret;

}


// ===== COMPILED SASS (sm_100) =====

	.target	sm_100

	.elftype	@"ET_EXEC"


//--------------------- .note.nv.tkinfo           --------------------------
	.section	.note.nv.tkinfo,"",@"SHT_NOTE"
	.sectionflags	@"SHF_NOTE_NV_TKINFO"
	.tkinfo
        /*0018*/ 	.word	0x00000002
        /*0030*/ 	.string	""
        /*0030*/ 	.string	"ptxas"
        /*0030*/ 	.string	"Cuda compilation tools, release 13.0, V13.0.88"
        /*0030*/ 	.string	"Build cuda_13.0.r13.0/compiler.36424714_0"
        /*0030*/ 	.string	"-arch sm_100 -m 64 "



//--------------------- .note.nv.cuinfo           --------------------------
	.section	.note.nv.cuinfo,"",@"SHT_NOTE"
	.sectionflags	@"SHF_NOTE_NV_CUINFO"
        /*0018*/ 	.short	0x0002
        /*001a*/ 	.short	0x0064
        /*001c*/ 	.short	0x0082
	.zero		2


//--------------------- .nv.info                  --------------------------
	.section	.nv.info,"",@"SHT_CUDA_INFO"
	.align	4


	//----- nvinfo : EIATTR_REGCOUNT
	.align		4
        /*0000*/ 	.byte	0x04, 0x2f
        /*0002*/ 	.short	(.L_1 - .L_0)
	.align		4
.L_0:
        /*0004*/ 	.word	index@(_Z11countRangesiPiS_)
        /*0008*/ 	.word	0x0000000c


	//----- nvinfo : EIATTR_FRAME_SIZE
	.align		4
.L_1:
        /*000c*/ 	.byte	0x04, 0x11
        /*000e*/ 	.short	(.L_3 - .L_2)
	.align		4
.L_2:
        /*0010*/ 	.word	index@(_Z11countRangesiPiS_)
        /*0014*/ 	.word	0x00000000


	//----- nvinfo : EIATTR_MIN_STACK_SIZE
	.align		4
.L_3:
        /*0018*/ 	.byte	0x04, 0x12
        /*001a*/ 	.short	(.L_5 - .L_4)
	.align		4
.L_4:
        /*001c*/ 	.word	index@(_Z11countRangesiPiS_)
        /*0020*/ 	.word	0x00000000
.L_5:


//--------------------- .nv.compat                --------------------------
	.section	.nv.compat,"",@"SHT_CUDA_COMPAT_INFO"
	.align	4
        /*0000*/ 	.byte	0x02, 0x09, 0x00, 0x00, 0x02, 0x02, 0x01, 0x00, 0x02, 0x05, 0x05, 0x00, 0x03, 0x07, 0x01, 0x01
        /*0010*/ 	.byte	0x02, 0x03, 0x00, 0x00, 0x02, 0x06, 0x01, 0x00, 0x04, 0x0b, 0x08, 0x00, 0x09, 0x00, 0x00, 0x00
        /*0020*/ 	.byte	0x00, 0x00, 0x00, 0x00


//--------------------- .nv.info._Z11countRangesiPiS_ --------------------------
	.section	.nv.info._Z11countRangesiPiS_,"",@"SHT_CUDA_INFO"
	.sectionflags	@""
	.align	4


	//----- nvinfo : EIATTR_CUDA_API_VERSION
	.align		4
        /*0000*/ 	.byte	0x04, 0x37
        /*0002*/ 	.short	(.L_7 - .L_6)
.L_6:
        /*0004*/ 	.word	0x00000082


	//----- nvinfo : EIATTR_KPARAM_INFO
	.align		4
.L_7:
        /*0008*/ 	.byte	0x04, 0x17
        /*000a*/ 	.short	(.L_9 - .L_8)
.L_8:
        /*000c*/ 	.word	0x00000000
        /*0010*/ 	.short	0x0002
        /*0012*/ 	.short	0x0010
        /*0014*/ 	.byte	0x00, 0xf5, 0x21, 0x00


	//----- nvinfo : EIATTR_KPARAM_INFO
	.align		4
.L_9:
        /*0018*/ 	.byte	0x04, 0x17
        /*001a*/ 	.short	(.L_11 - .L_10)
.L_10:
        /*001c*/ 	.word	0x00000000
        /*0020*/ 	.short	0x0001
        /*0022*/ 	.short	0x0008
        /*0024*/ 	.byte	0x00, 0xf5, 0x21, 0x00


	//----- nvinfo : EIATTR_KPARAM_INFO
	.align		4
.L_11:
        /*0028*/ 	.byte	0x04, 0x17
        /*002a*/ 	.short	(.L_13 - .L_12)
.L_12:
        /*002c*/ 	.word	0x00000000
        /*0030*/ 	.short	0x0000
        /*0032*/ 	.short	0x0000
        /*0034*/ 	.byte	0x00, 0xf0, 0x11, 0x00


	//----- nvinfo : EIATTR_SPARSE_MMA_MASK
	.align		4
.L_13:
        /*0038*/ 	.byte	0x03, 0x50
        /*003a*/ 	.short	0x0000


	//----- nvinfo : EIATTR_MAXREG_COUNT
	.align		4
        /*003c*/ 	.byte	0x03, 0x1b
        /*003e*/ 	.short	0x00ff


	//----- nvinfo : EIATTR_MERCURY_ISA_VERSION
	.align		4
        /*0040*/ 	.byte	0x03, 0x5f
        /*0042*/ 	.short	0x0101


	//----- nvinfo : EIATTR_VRC_CTA_INIT_COUNT
	.align		4
        /*0044*/ 	.byte	0x02, 0x4a
	.zero		1
	.zero		1


	//----- nvinfo : EIATTR_EXIT_INSTR_OFFSETS
	.align		4
        /*0048*/ 	.byte	0x04, 0x1c
        /*004a*/ 	.short	(.L_15 - .L_14)


	//   ....[0]....
.L_14:
        /*004c*/ 	.word	0x00000070


	//   ....[1]....
        /*0050*/ 	.word	0x00000130


	//----- nvinfo : EIATTR_CBANK_PARAM_SIZE
	.align		4
.L_15:
        /*0054*/ 	.byte	0x03, 0x19
        /*0056*/ 	.short	0x0018


	//----- nvinfo : EIATTR_PARAM_CBANK
	.align		4
        /*0058*/ 	.byte	0x04, 0x0a
        /*005a*/ 	.short	(.L_17 - .L_16)
	.align		4
.L_16:
        /*005c*/ 	.word	index@(.nv.constant0._Z11countRangesiPiS_)
        /*0060*/ 	.short	0x0380
        /*0062*/ 	.short	0x0018


	//----- nvinfo : EIATTR_SW_WAR
	.align		4
.L_17:
        /*0064*/ 	.byte	0x04, 0x36
        /*0066*/ 	.short	(.L_19 - .L_18)
.L_18:
        /*0068*/ 	.word	0x00000008
.L_19:


//--------------------- .nv.callgraph             --------------------------
	.section	.nv.callgraph,"",@"SHT_CUDA_CALLGRAPH"
	.align	4
	.sectionentsize	8
	.align		4
        /*0000*/ 	.word	0x00000000
	.align		4
        /*0004*/ 	.word	0xffffffff
	.align		4
        /*0008*/ 	.word	0x00000000
	.align		4
        /*000c*/ 	.word	0xfffffffe
	.align		4
        /*0010*/ 	.word	0x00000000
	.align		4
        /*0014*/ 	.word	0xfffffffd
	.align		4
        /*0018*/ 	.word	0x00000000
	.align		4
        /*001c*/ 	.word	0xfffffffc


//--------------------- .text._Z11countRangesiPiS_ --------------------------
	.section	.text._Z11countRangesiPiS_,"ax",@progbits
	.align	128
        .global         _Z11countRangesiPiS_
        .type           _Z11countRangesiPiS_,@function
        .size           _Z11countRangesiPiS_,(.L_x_1 - _Z11countRangesiPiS_)
        .other          _Z11countRangesiPiS_,@"STO_CUDA_ENTRY STV_DEFAULT"
_Z11countRangesiPiS_:
.text._Z11countRangesiPiS_:
[----:B------:R-:W-:Y:S01]  /*0000*/  LDC R1, c[0x0][0x37c] ;  /* 0x0000df00ff017b82 */ /* 0x000fe20000000800 */
[----:B------:R-:W0:Y:S07]  /*0010*/  S2R R0, SR_TID.X ;  /* 0x0000000000007919 */ /* 0x000e2e0000002100 */
[----:B------:R-:W0:Y:S01]  /*0020*/  S2UR UR4, SR_CTAID.X ;  /* 0x00000000000479c3 */ /* 0x000e220000002500 */
[----:B------:R-:W1:Y:S07]  /*0030*/  LDCU UR5, c[0x0][0x380] ;  /* 0x00007000ff0577ac */ /* 0x000e6e0008000800 */
[----:B------:R-:W0:Y:S02]  /*0040*/  LDC R5, c[0x0][0x360] ;  /* 0x0000d800ff057b82 */ /* 0x000e240000000800 */
[----:B0-----:R-:W-:-:S05]  /*0050*/  IMAD R5, R5, UR4, R0 ;  /* 0x0000000405057c24 */ /* 0x001fca000f8e0200 */
[----:B-1----:R-:W-:-:S13]  /*0060*/  ISETP.GE.AND P0, PT, R5, UR5, PT ;  /* 0x0000000505007c0c */ /* 0x002fda000bf06270 */
[----:B------:R-:W-:Y:S05]  /*0070*/  @P0 EXIT ;  /* 0x000000000000094d */ /* 0x000fea0003800000 */
[----:B------:R-:W0:Y:S01]  /*0080*/  LDC.64 R2, c[0x0][0x388] ;  /* 0x0000e200ff027b82 */ /* 0x000e220000000a00 */
[----:B------:R-:W1:Y:S01]  /*0090*/  LDCU.64 UR4, c[0x0][0x358] ;  /* 0x00006b00ff0477ac */ /* 0x000e620008000a00 */
[----:B0-----:R-:W-:-:S06]  /*00a0*/  IMAD.WIDE R2, R5, 0x4, R2 ;  /* 0x0000000405027825 */ /* 0x001fcc00078e0202 */
[----:B------:R-:W0:Y:S01]  /*00b0*/  LDC.64 R4, c[0x0][0x390] ;  /* 0x0000e400ff047b82 */ /* 0x000e220000000a00 */
[----:B-1----:R-:W2:Y:S01]  /*00c0*/  LDG.E R2, desc[UR4][R2.64] ;  /* 0x0000000402027981 */ /* 0x002ea2000c1e1900 */
[----:B------:R-:W-:Y:S02]  /*00d0*/  HFMA2 R9, -RZ, RZ, 0, 5.9604644775390625e-08 ;  /* 0x00000001ff097431 */ /* 0x000fe400000001ff */
[----:B--2---:R-:W-:-:S05]  /*00e0*/  IMAD.HI R0, R2, 0x51eb851f, RZ ;  /* 0x51eb851f02007827 */ /* 0x004fca00078e02ff */
[----:B------:R-:W-:-:S04]  /*00f0*/  SHF.R.U32.HI R7, RZ, 0x1f, R0 ;  /* 0x0000001fff077819 */ /* 0x000fc80000011600 */
[----:B------:R-:W-:-:S05]  /*0100*/  LEA.HI.SX32 R7, R0, R7, 0x1b ;  /* 0x0000000700077211 */ /* 0x000fca00078fdaff */
[----:B0-----:R-:W-:-:S05]  /*0110*/  IMAD.WIDE R4, R7, 0x4, R4 ;  /* 0x0000000407047825 */ /* 0x001fca00078e0204 */
[----:B------:R-:W-:Y:S01]  /*0120*/  REDG.E.ADD.STRONG.GPU desc[UR4][R4.64], R9 ;  /* 0x000000090400798e */ /* 0x000fe2000c12e104 */
[----:B------:R-:W-:Y:S05]  /*0130*/  EXIT ;  /* 0x000000000000794d */ /* 0x000fea0003800000 */
.L_x_0:
[----:B------:R-:W-:-:S00]  /*0140*/  BRA `(.L_x_0) ;  /* 0xfffffffc00fc7947 */ /* 0x000fc0000383ffff */
[----:B------:R-:W-:-:S00]  /*0150*/  NOP ;  /* 0x0000000000007918 */ /* 0x000fc00000000000 */
        /* <DEDUP_REMOVED lines=10> */
.L_x_1:


//--------------------- .nv.shared.reserved.0     --------------------------
	.section	.nv.shared.reserved.0,"aw",@nobits
	.weak		__nv_reservedSMEM_offset_0_alias
	.size		__nv_reservedSMEM_offset_0_alias, 0, 64
	.other		__nv_reservedSMEM_offset_0_alias,@"STO_CUDA_RESERVED_SHARED STV_DEFAULT"
__nv_reservedSMEM_offset_0_alias:
	.zero		0
	.zero		64


//--------------------- .nv.constant0._Z11countRangesiPiS_ --------------------------
	.section	.nv.constant0._Z11countRangesiPiS_,"a",@progbits
	.sectionflags	@""
	.align	4
.nv.constant0._Z11countRangesiPiS_:
	.zero		920


//--------------------- SYMBOLS --------------------------

	.type		.nv.reservedSmem.offset0,@object
	.size		.nv.reservedSmem.offset0,0x4
